//
// Generated by NVIDIA NVVM Compiler
//
// Compiler Build ID: CL-36424714
// Cuda compilation tools, release 13.0, V13.0.88
// Based on NVVM 20.0.0
//

.version 9.0
.target sm_100
.address_size 64

	// .globl	_Z6addMatPfS_S_ii

.visible .entry _Z6addMatPfS_S_ii(
	.param .u64 .ptr .align 1 _Z6addMatPfS_S_ii_param_0,
	.param .u64 .ptr .align 1 _Z6addMatPfS_S_ii_param_1,
	.param .u64 .ptr .align 1 _Z6addMatPfS_S_ii_param_2,
	.param .u32 _Z6addMatPfS_S_ii_param_3,
	.param .u32 _Z6addMatPfS_S_ii_param_4
)
{
	.reg .pred 	%p<4>;
	.reg .b32 	%r<12>;
	.reg .b32 	%f<4>;
	.reg .b64 	%rd<11>;

	ld.param.u64 	%rd1, [_Z6addMatPfS_S_ii_param_0];
	ld.param.u64 	%rd2, [_Z6addMatPfS_S_ii_param_1];
	ld.param.u64 	%rd3, [_Z6addMatPfS_S_ii_param_2];
	ld.param.u32 	%r2, [_Z6addMatPfS_S_ii_param_3];
	ld.param.u32 	%r3, [_Z6addMatPfS_S_ii_param_4];
	mov.u32 	%r4, %ctaid.y;
	mov.u32 	%r5, %ntid.y;
	mov.u32 	%r6, %tid.y;
	mad.lo.s32 	%r7, %r4, %r5, %r6;
	mov.u32 	%r8, %ctaid.x;
	mov.u32 	%r9, %ntid.x;
	mov.u32 	%r10, %tid.x;
	mad.lo.s32 	%r11, %r8, %r9, %r10;
	mad.lo.s32 	%r1, %r3, %r7, %r11;
	setp.ge.s32 	%p1, %r7, %r2;
	setp.ge.s32 	%p2, %r11, %r3;
	or.pred  	%p3, %p1, %p2;
	@%p3 bra 	$L__BB0_2;
	cvta.to.global.u64 	%rd4, %rd1;
	cvta.to.global.u64 	%rd5, %rd2;
	cvta.to.global.u64 	%rd6, %rd3;
	mul.wide.s32 	%rd7, %r1, 4;
	add.s64 	%rd8, %rd4, %rd7;
	ld.global.f32 	%f1, [%rd8];
	add.s64 	%rd9, %rd5, %rd7;
	ld.global.f32 	%f2, [%rd9];
	add.f32 	%f3, %f1, %f2;
	add.s64 	%rd10, %rd6, %rd7;
	st.global.f32 	[%rd10], %f3;
$L__BB0_2:
	ret;

}


// ===== COMPILED SASS (sm_100) =====

	.target	sm_100

	.elftype	@"ET_EXEC"


//--------------------- .note.nv.tkinfo           --------------------------
	.section	.note.nv.tkinfo,"",@"SHT_NOTE"
	.sectionflags	@"SHF_NOTE_NV_TKINFO"
	.tkinfo
        /*0018*/ 	.word	0x00000002
        /*0030*/ 	.string	""
        /*0030*/ 	.string	"ptxas"
        /*0030*/ 	.string	"Cuda compilation tools, release 13.0, V13.0.88"
        /*0030*/ 	.string	"Build cuda_13.0.r13.0/compiler.36424714_0"
        /*0030*/ 	.string	"-arch sm_100 -m 64 "



//--------------------- .note.nv.cuinfo           --------------------------
	.section	.note.nv.cuinfo,"",@"SHT_NOTE"
	.sectionflags	@"SHF_NOTE_NV_CUINFO"
        /*0018*/ 	.short	0x0002
        /*001a*/ 	.short	0x0064
        /*001c*/ 	.short	0x0082
	.zero		2


//--------------------- .nv.info                  --------------------------
	.section	.nv.info,"",@"SHT_CUDA_INFO"
	.align	4


	//----- nvinfo : EIATTR_REGCOUNT
	.align		4
        /*0000*/ 	.byte	0x04, 0x2f
        /*0002*/ 	.short	(.L_1 - .L_0)
	.align		4
.L_0:
        /*0004*/ 	.word	index@(_Z6addMatPfS_S_ii)
        /*0008*/ 	.word	0x0000000c


	//----- nvinfo : EIATTR_FRAME_SIZE
	.align		4
.L_1:
        /*000c*/ 	.byte	0x04, 0x11
        /*000e*/ 	.short	(.L_3 - .L_2)
	.align		4
.L_2:
        /*0010*/ 	.word	index@(_Z6addMatPfS_S_ii)
        /*0014*/ 	.word	0x00000000


	//----- nvinfo : EIATTR_MIN_STACK_SIZE
	.align		4
.L_3:
        /*0018*/ 	.byte	0x04, 0x12
        /*001a*/ 	.short	(.L_5 - .L_4)
	.align		4
.L_4:
        /*001c*/ 	.word	index@(_Z6addMatPfS_S_ii)
        /*0020*/ 	.word	0x00000000
.L_5:


//--------------------- .nv.compat                --------------------------
	.section	.nv.compat,"",@"SHT_CUDA_COMPAT_INFO"
	.align	4
        /*0000*/ 	.byte	0x02, 0x09, 0x00, 0x00, 0x02, 0x02, 0x01, 0x00, 0x02, 0x05, 0x05, 0x00, 0x03, 0x07, 0x01, 0x01
        /*0010*/ 	.byte	0x02, 0x03, 0x00, 0x00, 0x02, 0x06, 0x01, 0x00, 0x04, 0x0b, 0x08, 0x00, 0x09, 0x00, 0x00, 0x00
        /*0020*/ 	.byte	0x00, 0x00, 0x00, 0x00


//--------------------- .nv.info._Z6addMatPfS_S_ii --------------------------
	.section	.nv.info._Z6addMatPfS_S_ii,"",@"SHT_CUDA_INFO"
	.sectionflags	@""
	.align	4


	//----- nvinfo : EIATTR_CUDA_API_VERSION
	.align		4
        /*0000*/ 	.byte	0x04, 0x37
        /*0002*/ 	.short	(.L_7 - .L_6)
.L_6:
        /*0004*/ 	.word	0x00000082


	//----- nvinfo : EIATTR_KPARAM_INFO
	.align		4
.L_7:
        /*0008*/ 	.byte	0x04, 0x17
        /*000a*/ 	.short	(.L_9 - .L_8)
.L_8:
        /*000c*/ 	.word	0x00000000
        /*0010*/ 	.short	0x0004
        /*0012*/ 	.short	0x001c
        /*0014*/ 	.byte	0x00, 0xf0, 0x11, 0x00


	//----- nvinfo : EIATTR_KPARAM_INFO
	.align		4
.L_9:
        /*0018*/ 	.byte	0x04, 0x17
        /*001a*/ 	.short	(.L_11 - .L_10)
.L_10:
        /*001c*/ 	.word	0x00000000
        /*0020*/ 	.short	0x0003
        /*0022*/ 	.short	0x0018
        /*0024*/ 	.byte	0x00, 0xf0, 0x11, 0x00


	//----- nvinfo : EIATTR_KPARAM_INFO
	.align		4
.L_11:
        /*0028*/ 	.byte	0x04, 0x17
        /*002a*/ 	.short	(.L_13 - .L_12)
.L_12:
        /*002c*/ 	.word	0x00000000
        /*0030*/ 	.short	0x0002
        /*0032*/ 	.short	0x0010
        /*0034*/ 	.byte	0x00, 0xf5, 0x21, 0x00


	//----- nvinfo : EIATTR_KPARAM_INFO
	.align		4
.L_13:
        /*0038*/ 	.byte	0x04, 0x17
        /*003a*/ 	.short	(.L_15 - .L_14)
.L_14:
        /*003c*/ 	.word	0x00000000
        /*0040*/ 	.short	0x0001
        /*0042*/ 	.short	0x0008
        /*0044*/ 	.byte	0x00, 0xf5, 0x21, 0x00


	//----- nvinfo : EIATTR_KPARAM_INFO
	.align		4
.L_15:
        /*0048*/ 	.byte	0x04, 0x17
        /*004a*/ 	.short	(.L_17 - .L_16)
.L_16:
        /*004c*/ 	.word	0x00000000
        /*0050*/ 	.short	0x0000
        /*0052*/ 	.short	0x0000
        /*0054*/ 	.byte	0x00, 0xf5, 0x21, 0x00


	//----- nvinfo : EIATTR_SPARSE_MMA_MASK
	.align		4
.L_17:
        /*0058*/ 	.byte	0x03, 0x50
        /*005a*/ 	.short	0x0000


	//----- nvinfo : EIATTR_MAXREG_COUNT
	.align		4
        /*005c*/ 	.byte	0x03, 0x1b
        /*005e*/ 	.short	0x00ff


	//----- nvinfo : EIATTR_MERCURY_ISA_VERSION
	.align		4
        /*0060*/ 	.byte	0x03, 0x5f
        /*0062*/ 	.short	0x0101


	//----- nvinfo : EIATTR_VRC_CTA_INIT_COUNT
	.align		4
        /*0064*/ 	.byte	0x02, 0x4a
	.zero		1
	.zero		1


	//----- nvinfo : EIATTR_EXIT_INSTR_OFFSETS
	.align		4
        /*0068*/ 	.byte	0x04, 0x1c
        /*006a*/ 	.short	(.L_19 - .L_18)


	//   ....[0]....
.L_18:
        /*006c*/ 	.word	0x000000d0


	//   ....[1]....
        /*0070*/ 	.word	0x00000190


	//----- nvinfo : EIATTR_CBANK_PARAM_SIZE
	.align		4
.L_19:
        /*0074*/ 	.byte	0x03, 0x19
        /*0076*/ 	.short	0x0020


	//----- nvinfo : EIATTR_PARAM_CBANK
	.align		4
        /*0078*/ 	.byte	0x04, 0x0a
        /*007a*/ 	.short	(.L_21 - .L_20)
	.align		4
.L_20:
        /*007c*/ 	.word	index@(.nv.constant0._Z6addMatPfS_S_ii)
        /*0080*/ 	.short	0x0380
        /*0082*/ 	.short	0x0020


	//----- nvinfo : EIATTR_SW_WAR
	.align		4
.L_21:
        /*0084*/ 	.byte	0x04, 0x36
        /*0086*/ 	.short	(.L_23 - .L_22)
.L_22:
        /*0088*/ 	.word	0x00000008
.L_23:


//--------------------- .nv.callgraph             --------------------------
	.section	.nv.callgraph,"",@"SHT_CUDA_CALLGRAPH"
	.align	4
	.sectionentsize	8
	.align		4
        /*0000*/ 	.word	0x00000000
	.align		4
        /*0004*/ 	.word	0xffffffff
	.align		4
        /*0008*/ 	.word	0x00000000
	.align		4
        /*000c*/ 	.word	0xfffffffe
	.align		4
        /*0010*/ 	.word	0x00000000
	.align		4
        /*0014*/ 	.word	0xfffffffd
	.align		4
        /*0018*/ 	.word	0x00000000
	.align		4
        /*001c*/ 	.word	0xfffffffc


//--------------------- .text._Z6addMatPfS_S_ii   --------------------------
	.section	.text._Z6addMatPfS_S_ii,"ax",@progbits
	.align	128
        .global         _Z6addMatPfS_S_ii
        .type           _Z6addMatPfS_S_ii,@function
        .size           _Z6addMatPfS_S_ii,(.L_x_1 - _Z6addMatPfS_S_ii)
        .other          _Z6addMatPfS_S_ii,@"STO_CUDA_ENTRY STV_DEFAULT"
_Z6addMatPfS_S_ii:
.text._Z6addMatPfS_S_ii:
[----:B------:R-:W-:Y:S01]  /*0000*/  LDC R1, c[0x0][0x37c] ;  /* 0x0000df00ff017b82 */ /* 0x000fe20000000800 */
[----:B------:R-:W0:Y:S07]  /*0010*/  S2R R2, SR_TID.X ;  /* 0x0000000000027919 */ /* 0x000e2e0000002100 */
[----:B------:R-:W1:Y:S01]  /*0020*/  LDC R0, c[0x0][0x364] ;  /* 0x0000d900ff007b82 */ /* 0x000e620000000800 */
[----:B------:R-:W2:Y:S01]  /*0030*/  LDCU.64 UR6, c[0x0][0x398] ;  /* 0x00007300ff0677ac */ /* 0x000ea20008000a00 */
[----:B------:R-:W1:Y:S06]  /*0040*/  S2R R5, SR_TID.Y ;  /* 0x0000000000057919 */ /* 0x000e6c0000002200 */
[----:B------:R-:W0:Y:S08]  /*0050*/  S2UR UR5, SR_CTAID.X ;  /* 0x00000000000579c3 */ /* 0x000e300000002500 */
[----:B------:R-:W0:Y:S08]  /*0060*/  LDC R3, c[0x0][0x360] ;  /* 0x0000d800ff037b82 */ /* 0x000e300000000800 */
[----:B------:R-:W1:Y:S01]  /*0070*/  S2UR UR4, SR_CTAID.Y ;  /* 0x00000000000479c3 */ /* 0x000e620000002600 */
[----:B0-----:R-:W-:-:S05]  /*0080*/  IMAD R3, R3, UR5, R2 ;  /* 0x0000000503037c24 */ /* 0x001fca000f8e0202 */
[----:B--2---:R-:W-:Y:S01]  /*0090*/  ISETP.GE.AND P0, PT, R3, UR7, PT ;  /* 0x0000000703007c0c */ /* 0x004fe2000bf06270 */
[----:B-1----:R-:W-:-:S04]  /*00a0*/  IMAD R0, R0, UR4, R5 ;  /* 0x0000000400007c24 */ /* 0x002fc8000f8e0205 */
[C---:B------:R-:W-:Y:S01]  /*00b0*/  IMAD R9, R0.reuse, UR7, R3 ;  /* 0x0000000700097c24 */ /* 0x040fe2000f8e0203 */
[----:B------:R-:W-:-:S13]  /*00c0*/  ISETP.GE.OR P0, PT, R0, UR6, P0 ;  /* 0x0000000600007c0c */ /* 0x000fda0008706670 */
[----:B------:R-:W-:Y:S05]  /*00d0*/  @P0 EXIT ;  /* 0x000000000000094d */ /* 0x000fea0003800000 */
[----:B------:R-:W0:Y:S01]  /*00e0*/  LDC.64 R2, c[0x0][0x380] ;  /* 0x0000e000ff027b82 */ /* 0x000e220000000a00 */
[----:B------:R-:W1:Y:S07]  /*00f0*/  LDCU.64 UR4, c[0x0][0x358] ;  /* 0x00006b00ff0477ac */ /* 0x000e6e0008000a00 */
[----:B------:R-:W2:Y:S08]  /*0100*/  LDC.64 R4, c[0x0][0x388] ;  /* 0x0000e200ff047b82 */ /* 0x000eb00000000a00 */
[----:B------:R-:W3:Y:S01]  /*0110*/  LDC.64 R6, c[0x0][0x390] ;  /* 0x0000e400ff067b82 */ /* 0x000ee20000000a00 */
[----:B0-----:R-:W-:-:S06]  /*0120*/  IMAD.WIDE R2, R9, 0x4, R2 ;  /* 0x0000000409027825 */ /* 0x001fcc00078e0202 */
[----:B-1----:R-:W4:Y:S01]  /*0130*/  LDG.E R2, desc[UR4][R2.64] ;  /* 0x0000000402027981 */ /* 0x002f22000c1e1900 */
[----:B--2---:R-:W-:-:S06]  /*0140*/  IMAD.WIDE R4, R9, 0x4, R4 ;  /* 0x0000000409047825 */ /* 0x004fcc00078e0204 */
[----:B------:R-:W4:Y:S01]  /*0150*/  LDG.E R5, desc[UR4][R4.64] ;  /* 0x0000000404057981 */ /* 0x000f22000c1e1900 */
[----:B---3--:R-:W-:-:S04]  /*0160*/  IMAD.WIDE R6, R9, 0x4, R6 ;  /* 0x0000000409067825 */ /* 0x008fc800078e0206 */
[----:B----4-:R-:W-:-:S05]  /*0170*/  FADD R9, R2, R5 ;  /* 0x0000000502097221 */ /* 0x010fca0000000000 */
[----:B------:R-:W-:Y:S01]  /*0180*/  STG.E desc[UR4][R6.64], R9 ;  /* 0x0000000906007986 */ /* 0x000fe2000c101904 */
[----:B------:R-:W-:Y:S05]  /*0190*/  EXIT ;  /* 0x000000000000794d */ /* 0x000fea0003800000 */
.L_x_0:
[----:B------:R-:W-:-:S00]  /*01a0*/  BRA `(.L_x_0) ;  /* 0xfffffffc00fc7947 */ /* 0x000fc0000383ffff */
[----:B------:R-:W-:-:S00]  /*01b0*/  NOP ;  /* 0x0000000000007918 */ /* 0x000fc00000000000 */
        /* <DEDUP_REMOVED lines=12> */
.L_x_1:


//--------------------- .nv.shared.reserved.0     --------------------------
	.section	.nv.shared.reserved.0,"aw",@nobits
	.weak		__nv_reservedSMEM_offset_0_alias
	.size		__nv_reservedSMEM_offset_0_alias, 0, 64
	.other		__nv_reservedSMEM_offset_0_alias,@"STO_CUDA_RESERVED_SHARED STV_DEFAULT"
__nv_reservedSMEM_offset_0_alias:
	.zero		0
	.zero		64


//--------------------- .nv.constant0._Z6addMatPfS_S_ii --------------------------
	.section	.nv.constant0._Z6addMatPfS_S_ii,"a",@progbits
	.sectionflags	@""
	.align	4
.nv.constant0._Z6addMatPfS_S_ii:
	.zero		928


//--------------------- SYMBOLS --------------------------

	.type		.nv.reservedSmem.offset0,@object
	.size		.nv.reservedSmem.offset0,0x4
